	.headerflags	@"EF_CUDA_TEXMODE_UNIFIED EF_CUDA_64BIT_ADDRESS EF_CUDA_ACCELERATORS EF_CUDA_SM90 EF_CUDA_VIRTUAL_SM(EF_CUDA_SM90)"
	.elftype	@"ET_EXEC"


//--------------------- .nv.info                  --------------------------
	.section	.nv.info,"",@"SHT_CUDA_INFO"
	.align	4


	//----- nvinfo : EIATTR_REGCOUNT
	.align		4
        /*0000*/ 	.byte	0x04, 0x2f
        /*0002*/ 	.short	(.L_3 - .L_2)
	.align		4
.L_2:
        /*0004*/ 	.word	index@(triton_poi_fused__native_batch_norm_legit_no_training_add_110)
        /*0008*/ 	.word	0x00000018


	//----- nvinfo : EIATTR_MIN_STACK_SIZE
	.align		4
.L_3:
        /*000c*/ 	.byte	0x04, 0x12
        /*000e*/ 	.short	(.L_5 - .L_4)
	.align		4
.L_4:
        /*0010*/ 	.word	index@(triton_poi_fused__native_batch_norm_legit_no_training_add_110)
        /*0014*/ 	.word	0x00000000


	//----- nvinfo : EIATTR_FRAME_SIZE
	.align		4
.L_5:
        /*0018*/ 	.byte	0x04, 0x11
        /*001a*/ 	.short	(.L_7 - .L_6)
	.align		4
.L_6:
        /*001c*/ 	.word	index@(triton_poi_fused__native_batch_norm_legit_no_training_add_110)
        /*0020*/ 	.word	0x00000000


	//----- nvinfo : EIATTR_MIN_STACK_SIZE
	.align		4
.L_7:
        /*0024*/ 	.byte	0x04, 0x12
        /*0026*/ 	.short	(.L_9 - .L_8)
	.align		4
.L_8:
        /*0028*/ 	.word	index@(triton_poi_fused__native_batch_norm_legit_no_training_add_110)
        /*002c*/ 	.word	0x00000000
.L_9:


//--------------------- .nv.info.triton_poi_fused__native_batch_norm_legit_no_training_add_110 --------------------------
	.section	.nv.info.triton_poi_fused__native_batch_norm_legit_no_training_add_110,"",@"SHT_CUDA_INFO"
	.sectionflags	@""
	.align	4


	//----- nvinfo : EIATTR_CUDA_API_VERSION
	.align		4
        /*0000*/ 	.byte	0x04, 0x37
        /*0002*/ 	.short	(.L_11 - .L_10)
.L_10:
        /*0004*/ 	.word	0x0000007c


	//----- nvinfo : EIATTR_KPARAM_INFO
	.align		4
.L_11:
        /*0008*/ 	.byte	0x04, 0x17
        /*000a*/ 	.short	(.L_13 - .L_12)
.L_12:
        /*000c*/ 	.word	0x00000000
        /*0010*/ 	.short	0x0007
        /*0012*/ 	.short	0x0038
        /*0014*/ 	.byte	0x00, 0xf0, 0x11, 0x00


	//----- nvinfo : EIATTR_KPARAM_INFO
	.align		4
.L_13:
        /*0018*/ 	.byte	0x04, 0x17
        /*001a*/ 	.short	(.L_15 - .L_14)
.L_14:
        /*001c*/ 	.word	0x00000000
        /*0020*/ 	.short	0x0006
        /*0022*/ 	.short	0x0030
        /*0024*/ 	.byte	0x00, 0xf4, 0x21, 0x00


	//----- nvinfo : EIATTR_KPARAM_INFO
	.align		4
.L_15:
        /*0028*/ 	.byte	0x04, 0x17
        /*002a*/ 	.short	(.L_17 - .L_16)
.L_16:
        /*002c*/ 	.word	0x00000000
        /*0030*/ 	.short	0x0005
        /*0032*/ 	.short	0x0028
        /*0034*/ 	.byte	0x00, 0xf4, 0x21, 0x00


	//----- nvinfo : EIATTR_KPARAM_INFO
	.align		4
.L_17:
        /*0038*/ 	.byte	0x04, 0x17
        /*003a*/ 	.short	(.L_19 - .L_18)
.L_18:
        /*003c*/ 	.word	0x00000000
        /*0040*/ 	.short	0x0004
        /*0042*/ 	.short	0x0020
        /*0044*/ 	.byte	0x00, 0xf4, 0x21, 0x00


	//----- nvinfo : EIATTR_KPARAM_INFO
	.align		4
.L_19:
        /*0048*/ 	.byte	0x04, 0x17
        /*004a*/ 	.short	(.L_21 - .L_20)
.L_20:
        /*004c*/ 	.word	0x00000000
        /*0050*/ 	.short	0x0003
        /*0052*/ 	.short	0x0018
        /*0054*/ 	.byte	0x00, 0xf4, 0x21, 0x00


	//----- nvinfo : EIATTR_KPARAM_INFO
	.align		4
.L_21:
        /*0058*/ 	.byte	0x04, 0x17
        /*005a*/ 	.short	(.L_23 - .L_22)
.L_22:
        /*005c*/ 	.word	0x00000000
        /*0060*/ 	.short	0x0002
        /*0062*/ 	.short	0x0010
        /*0064*/ 	.byte	0x00, 0xf4, 0x21, 0x00


	//----- nvinfo : EIATTR_KPARAM_INFO
	.align		4
.L_23:
        /*0068*/ 	.byte	0x04, 0x17
        /*006a*/ 	.short	(.L_25 - .L_24)
.L_24:
        /*006c*/ 	.word	0x00000000
        /*0070*/ 	.short	0x0001
        /*0072*/ 	.short	0x0008
        /*0074*/ 	.byte	0x00, 0xf4, 0x21, 0x00


	//----- nvinfo : EIATTR_KPARAM_INFO
	.align		4
.L_25:
        /*0078*/ 	.byte	0x04, 0x17
        /*007a*/ 	.short	(.L_27 - .L_26)
.L_26:
        /*007c*/ 	.word	0x00000000
        /*0080*/ 	.short	0x0000
        /*0082*/ 	.short	0x0000
        /*0084*/ 	.byte	0x00, 0xf4, 0x21, 0x00


	//----- nvinfo : EIATTR_SPARSE_MMA_MASK
	.align		4
.L_27:
        /*0088*/ 	.byte	0x03, 0x50
        /*008a*/ 	.short	0x0000


	//----- nvinfo : EIATTR_MAXREG_COUNT
	.align		4
        /*008c*/ 	.byte	0x03, 0x1b
        /*008e*/ 	.short	0x00ff


	//----- nvinfo : EIATTR_EXIT_INSTR_OFFSETS
	.align		4
        /*0090*/ 	.byte	0x04, 0x1c
        /*0092*/ 	.short	(.L_29 - .L_28)


	//   ....[0]....
.L_28:
        /*0094*/ 	.word	0x00000360


	//   ....[1]....
        /*0098*/ 	.word	0x00000380


	//----- nvinfo : EIATTR_REQNTID
	.align		4
.L_29:
        /*009c*/ 	.byte	0x04, 0x10
        /*009e*/ 	.short	(.L_31 - .L_30)
.L_30:
        /*00a0*/ 	.word	0x00000080
        /*00a4*/ 	.word	0x00000001
        /*00a8*/ 	.word	0x00000001


	//----- nvinfo : EIATTR_CBANK_PARAM_SIZE
	.align		4
.L_31:
        /*00ac*/ 	.byte	0x03, 0x19
        /*00ae*/ 	.short	0x003c


	//----- nvinfo : EIATTR_PARAM_CBANK
	.align		4
        /*00b0*/ 	.byte	0x04, 0x0a
        /*00b2*/ 	.short	(.L_33 - .L_32)
	.align		4
.L_32:
        /*00b4*/ 	.word	index@(.nv.constant0.triton_poi_fused__native_batch_norm_legit_no_training_add_110)
        /*00b8*/ 	.short	0x0210
        /*00ba*/ 	.short	0x003c


	//----- nvinfo : EIATTR_SW_WAR
	.align		4
.L_33:
        /*00bc*/ 	.byte	0x04, 0x36
        /*00be*/ 	.short	(.L_35 - .L_34)
.L_34:
        /*00c0*/ 	.word	0x00000008
.L_35:


//--------------------- .nv.callgraph             --------------------------
	.section	.nv.callgraph,"",@"SHT_CUDA_CALLGRAPH"
	.align	4
	.sectionentsize	8
	.align		4
        /*0000*/ 	.word	0x00000000
	.align		4
        /*0004*/ 	.word	0xffffffff
	.align		4
        /*0008*/ 	.word	0x00000000
	.align		4
        /*000c*/ 	.word	0xfffffffe
	.align		4
        /*0010*/ 	.word	0x00000000
	.align		4
        /*0014*/ 	.word	0xfffffffd
	.align		4
        /*0018*/ 	.word	0x00000000
	.align		4
        /*001c*/ 	.word	0xfffffffc


//--------------------- .nv.constant4             --------------------------
	.section	.nv.constant4,"a",@progbits
	.align	8
	.align		8
.nv.constant4:
        /*0000*/ 	.dword	_$_str
	.align		8
        /*0008*/ 	.dword	_$_str_$_2


//--------------------- .text.triton_poi_fused__native_batch_norm_legit_no_training_add_110 --------------------------
	.section	.text.triton_poi_fused__native_batch_norm_legit_no_training_add_110,"ax",@progbits
	.align	128
        .global         triton_poi_fused__native_batch_norm_legit_no_training_add_110
        .type           triton_poi_fused__native_batch_norm_legit_no_training_add_110,@function
        .size           triton_poi_fused__native_batch_norm_legit_no_training_add_110,(.L_x_1 - triton_poi_fused__native_batch_norm_legit_no_training_add_110)
        .other          triton_poi_fused__native_batch_norm_legit_no_training_add_110,@"STO_CUDA_ENTRY STV_DEFAULT"
triton_poi_fused__native_batch_norm_legit_no_training_add_110:
.text.triton_poi_fused__native_batch_norm_legit_no_training_add_110:
[----:B------:R-:W0:Y:S01]  /*0000*/  LDC R1, c[0x0][0x28] ;  /* 0x00000a00ff017b82 */ /* 0x000e220000000800 */
[----:B------:R-:W1:Y:S07]  /*0010*/  S2R R2, SR_TID.X ;  /* 0x0000000000027919 */ /* 0x000e6e0000002100 */
[----:B------:R-:W2:Y:S01]  /*0020*/  LDC.64 R14, c[0x0][0x228] ;  /* 0x00008a00ff0e7b82 */ /* 0x000ea20000000a00 */
[----:B------:R-:W-:Y:S01]  /*0030*/  ULDC.64 UR4, c[0x0][0x208] ;  /* 0x0000820000047ab9 */ /* 0x000fe20000000a00 */
[----:B------:R-:W3:Y:S06]  /*0040*/  S2R R3, SR_CTAID.X ;  /* 0x0000000000037919 */ /* 0x000eec0000002500 */
[----:B------:R-:W4:Y:S08]  /*0050*/  LDC.64 R10, c[0x0][0x218] ;  /* 0x00008600ff0a7b82 */ /* 0x000f300000000a00 */
[----:B------:R-:W5:Y:S08]  /*0060*/  LDC.64 R12, c[0x0][0x220] ;  /* 0x00008800ff0c7b82 */ /* 0x000f700000000a00 */
[----:B------:R-:W4:Y:S01]  /*0070*/  LDC.64 R16, c[0x0][0x230] ;  /* 0x00008c00ff107b82 */ /* 0x000f220000000a00 */
[----:B-1----:R-:W-:-:S07]  /*0080*/  LOP3.LUT R2, R2, 0x7f, RZ, 0xc0, !PT ;  /* 0x0000007f02027812 */ /* 0x002fce00078ec0ff */
[----:B------:R-:W1:Y:S01]  /*0090*/  LDC.64 R8, c[0x0][0x238] ;  /* 0x00008e00ff087b82 */ /* 0x000e620000000a00 */
[----:B---3--:R-:W-:Y:S01]  /*00a0*/  LEA R3, R3, R2, 0x7 ;  /* 0x0000000203037211 */ /* 0x008fe200078e38ff */
[----:B------:R-:W-:-:S03]  /*00b0*/  HFMA2.MMA R2, -RZ, RZ, 0, 0 ;  /* 0x00000000ff027435 */ /* 0x000fc600000001ff */
[----:B------:R-:W-:-:S07]  /*00c0*/  ISETP.GE.AND P4, PT, R3, 0xb90, PT ;  /* 0x00000b900300780c */ /* 0x000fce0003f86270 */
[----:B------:R-:W-:-:S05]  /*00d0*/  IMAD.HI R0, R3, -0x4ee02c47, R2 ;  /* 0xb11fd3b903007827 */ /* 0x000fca00078e0202 */
[----:B------:R-:W-:-:S04]  /*00e0*/  SHF.R.U32.HI R5, RZ, 0x1f, R0 ;  /* 0x0000001fff057819 */ /* 0x000fc80000011600 */
[----:B------:R-:W-:Y:S02]  /*00f0*/  LEA.HI.SX32 R19, R0, R5, 0x19 ;  /* 0x0000000500137211 */ /* 0x000fe400078fcaff */
[----:B------:R-:W-:Y:S01]  /*0100*/  MOV R0, RZ ;  /* 0x000000ff00007202 */ /* 0x000fe20000000f00 */
[----:B------:R-:W3:Y:S02]  /*0110*/  LDC.64 R4, c[0x0][0x240] ;  /* 0x00009000ff047b82 */ /* 0x000ee40000000a00 */
[----:B------:R-:W-:-:S04]  /*0120*/  IMAD R21, R19, -0xb9, R3 ;  /* 0xffffff4713157824 */ /* 0x000fc800078e0203 */
[----:B--2---:R-:W-:-:S05]  /*0130*/  IMAD.WIDE R14, R21, 0x4, R14 ;  /* 0x00000004150e7825 */ /* 0x004fca00078e020e */
[----:B------:R2:W3:Y:S01]  /*0140*/  @!P4 LDG.E.EL R0, desc[UR4][R14.64] ;  /* 0x000000040e00c981 */ /* 0x0004e2000c2e1900 */
[----:B------:R-:W-:Y:S02]  /*0150*/  ISETP.GE.AND P3, PT, R21, 0xae, PT ;  /* 0x000000ae1500780c */ /* 0x000fe40003f66270 */
[----:B------:R-:W-:Y:S01]  /*0160*/  CS2R R6, SRZ ;  /* 0x0000000000067805 */ /* 0x000fe2000001ff00 */
[C---:B----4-:R-:W-:Y:S01]  /*0170*/  IMAD.WIDE R10, R3.reuse, 0x4, R10 ;  /* 0x00000004030a7825 */ /* 0x050fe200078e020a */
[----:B------:R-:W-:-:S03]  /*0180*/  ISETP.LT.AND P1, PT, R3, 0xb90, !P3 ;  /* 0x00000b900300780c */ /* 0x000fc60005f21270 */
[----:B-----5:R-:W-:Y:S01]  /*0190*/  IMAD.WIDE R12, R21, 0x4, R12 ;  /* 0x00000004150c7825 */ /* 0x020fe200078e020c */
[----:B------:R4:W5:Y:S03]  /*01a0*/  @!P4 LDG.E R2, desc[UR4][R10.64] ;  /* 0x000000040a02c981 */ /* 0x000966000c1e1900 */
[----:B------:R-:W-:Y:S01]  /*01b0*/  IMAD R19, R19, 0xae, R21 ;  /* 0x000000ae13137824 */ /* 0x000fe200078e0215 */
[----:B------:R-:W5:Y:S01]  /*01c0*/  @!P4 LDG.E.EL R7, desc[UR4][R12.64] ;  /* 0x000000040c07c981 */ /* 0x000f62000c2e1900 */
[----:B0-2---:R-:W-:-:S04]  /*01d0*/  IMAD.WIDE R14, R21, 0x4, R16 ;  /* 0x00000004150e7825 */ /* 0x005fc800078e0210 */
[----:B---3--:R-:W-:Y:S01]  /*01e0*/  IMAD.WIDE R16, R19, 0x4, R4 ;  /* 0x0000000413107825 */ /* 0x008fe200078e0204 */
[----:B------:R-:W-:Y:S01]  /*01f0*/  CS2R R18, SRZ ;  /* 0x0000000000127805 */ /* 0x000fe2000001ff00 */
[----:B------:R-:W2:Y:S02]  /*0200*/  @!P4 LDG.E.EL R6, desc[UR4][R14.64] ;  /* 0x000000040e06c981 */ /* 0x000ea4000c2e1900 */
[----:B-1----:R-:W-:Y:S01]  /*0210*/  IMAD.WIDE R8, R21, 0x4, R8 ;  /* 0x0000000415087825 */ /* 0x002fe200078e0208 */
[----:B----4-:R-:W-:Y:S01]  /*0220*/  HFMA2.MMA R11, -RZ, RZ, 1.625, 0 ;  /* 0x3e800000ff0b7435 */ /* 0x010fe200000001ff */
[----:B------:R-:W0:Y:S01]  /*0230*/  LDC.64 R4, c[0x0][0x210] ;  /* 0x00008400ff047b82 */ /* 0x000e220000000a00 */
[----:B------:R-:W3:Y:S04]  /*0240*/  @P1 LDG.E R18, desc[UR4][R16.64] ;  /* 0x0000000410121981 */ /* 0x000ee8000c1e1900 */
[----:B------:R-:W2:Y:S01]  /*0250*/  @!P4 LDG.E.EL R19, desc[UR4][R8.64] ;  /* 0x000000040813c981 */ /* 0x000ea2000c2e1900 */
[----:B0-----:R-:W-:-:S04]  /*0260*/  IMAD.WIDE R4, R3, 0x4, R4 ;  /* 0x0000000403047825 */ /* 0x001fc800078e0204 */
[----:B------:R-:W-:-:S04]  /*0270*/  FADD R0, R0, 9.9999997473787516356e-06 ;  /* 0x3727c5ac00007421 */ /* 0x000fc80000000000 */
[----:B------:R-:W0:Y:S02]  /*0280*/  MUFU.SQRT R10, R0 ;  /* 0x00000000000a7308 */ /* 0x000e240000002000 */
[C---:B0-----:R-:W-:Y:S02]  /*0290*/  FSETP.GT.AND P0, PT, R10.reuse, 8.50705917302346158658e+37, PT ;  /* 0x7e8000000a00780b */ /* 0x041fe40003f04000 */
[----:B------:R-:W-:-:S11]  /*02a0*/  FSETP.GEU.AND P2, PT, R10, 1.175494350822287508e-38, PT ;  /* 0x008000000a00780b */ /* 0x000fd60003f4e000 */
[----:B------:R-:W-:-:S04]  /*02b0*/  @P0 FMUL R10, R10, 0.25 ;  /* 0x3e8000000a0a0820 */ /* 0x000fc80000400000 */
[----:B------:R-:W-:-:S06]  /*02c0*/  @!P2 FMUL R10, R10, 16777216 ;  /* 0x4b8000000a0aa820 */ /* 0x000fcc0000400000 */
[----:B------:R-:W0:Y:S01]  /*02d0*/  MUFU.RCP R10, R10 ;  /* 0x0000000a000a7308 */ /* 0x000e220000001000 */
[----:B------:R-:W-:Y:S01]  /*02e0*/  FSEL R11, R11, 1, P0 ;  /* 0x3f8000000b0b7808 */ /* 0x000fe20000000000 */
[----:B-----5:R-:W-:-:S04]  /*02f0*/  FADD R2, -R7, R2 ;  /* 0x0000000207027221 */ /* 0x020fc80000000100 */
[----:B------:R-:W-:Y:S01]  /*0300*/  @!P2 FMUL R11, R11, 16777216 ;  /* 0x4b8000000b0ba820 */ /* 0x000fe20000400000 */
[----:B---3--:R-:W-:-:S03]  /*0310*/  SEL R18, R18, RZ, P1 ;  /* 0x000000ff12127207 */ /* 0x008fc60000800000 */
[----:B0-----:R-:W-:-:S04]  /*0320*/  FMUL R11, R10, R11 ;  /* 0x0000000b0a0b7220 */ /* 0x001fc80000400000 */
[----:B------:R-:W-:-:S04]  /*0330*/  FMUL R2, R2, R11 ;  /* 0x0000000b02027220 */ /* 0x000fc80000400000 */
[----:B--2---:R-:W-:-:S04]  /*0340*/  FFMA R19, R2, R6, R19 ;  /* 0x0000000602137223 */ /* 0x004fc80000000013 */
[----:B------:R-:W-:Y:S01]  /*0350*/  @!P3 FADD R19, R19, R18 ;  /* 0x000000121313b221 */ /* 0x000fe20000000000 */
[----:B------:R-:W-:Y:S06]  /*0360*/  @P4 EXIT ;  /* 0x000000000000494d */ /* 0x000fec0003800000 */
[----:B------:R-:W-:Y:S01]  /*0370*/  STG.E desc[UR4][R4.64], R19 ;  /* 0x0000001304007986 */ /* 0x000fe2000c101904 */
[----:B------:R-:W-:Y:S05]  /*0380*/  EXIT ;  /* 0x000000000000794d */ /* 0x000fea0003800000 */
.L_x_0:
[----:B------:R-:W-:-:S00]  /*0390*/  BRA `(.L_x_0) ;  /* 0xfffffffc00fc7947 */ /* 0x000fc0000383ffff */
[----:B------:R-:W-:-:S00]  /*03a0*/  NOP ;  /* 0x0000000000007918 */ /* 0x000fc00000000000 */
        /* <DEDUP_REMOVED lines=13> */
.L_x_1:


//--------------------- .nv.global.init           --------------------------
	.section	.nv.global.init,"aw",@progbits
.nv.global.init:
	.type		_$_str,@object
	.size		_$_str,(_$_str_$_2 - _$_str)
_$_str:
        /*0000*/ 	.byte	0x5f, 0x5f, 0x43, 0x55, 0x44, 0x41, 0x5f, 0x46, 0x54, 0x5a, 0x00
	.type		_$_str_$_2,@object
	.size		_$_str_$_2,(.L_1 - _$_str_$_2)
_$_str_$_2:
        /*000b*/ 	.byte	0x5f, 0x5f, 0x43, 0x55, 0x44, 0x41, 0x5f, 0x50, 0x52, 0x45, 0x43, 0x5f, 0x53, 0x51, 0x52, 0x54
        /*001b*/ 	.byte	0x00
.L_1:


//--------------------- .nv.constant0.triton_poi_fused__native_batch_norm_legit_no_training_add_110 --------------------------
	.section	.nv.constant0.triton_poi_fused__native_batch_norm_legit_no_training_add_110,"a",@progbits
	.sectionflags	@""
	.align	4
.nv.constant0.triton_poi_fused__native_batch_norm_legit_no_training_add_110:
	.zero		588
